//
// Generated by NVIDIA NVVM Compiler
//
// Compiler Build ID: CL-36424714
// Cuda compilation tools, release 13.0, V13.0.88
// Based on NVVM 20.0.0
//

.version 9.0
.target sm_100
.address_size 64

	// .globl	_ZN9transpose14transpose_smemILi16EEEvPfS1_ii
// _ZZN9transpose14transpose_smemILi16EEEvPfS1_iiE9smem_tile has been demoted

.visible .entry _ZN9transpose14transpose_smemILi16EEEvPfS1_ii(
	.param .u64 .ptr .align 1 _ZN9transpose14transpose_smemILi16EEEvPfS1_ii_param_0,
	.param .u64 .ptr .align 1 _ZN9transpose14transpose_smemILi16EEEvPfS1_ii_param_1,
	.param .u32 _ZN9transpose14transpose_smemILi16EEEvPfS1_ii_param_2,
	.param .u32 _ZN9transpose14transpose_smemILi16EEEvPfS1_ii_param_3
)
{
	.reg .pred 	%p<4>;
	.reg .b32 	%r<26>;
	.reg .b32 	%f<3>;
	.reg .b64 	%rd<19>;
	// demoted variable
	.shared .align 4 .b8 _ZZN9transpose14transpose_smemILi16EEEvPfS1_iiE9smem_tile[1024];
	ld.param.u64 	%rd1, [_ZN9transpose14transpose_smemILi16EEEvPfS1_ii_param_0];
	ld.param.u64 	%rd2, [_ZN9transpose14transpose_smemILi16EEEvPfS1_ii_param_1];
	ld.param.u32 	%r5, [_ZN9transpose14transpose_smemILi16EEEvPfS1_ii_param_2];
	ld.param.u32 	%r6, [_ZN9transpose14transpose_smemILi16EEEvPfS1_ii_param_3];
	mov.u32 	%r1, %ctaid.x;
	mov.u32 	%r7, %ntid.x;
	mov.u32 	%r2, %tid.x;
	mad.lo.s32 	%r8, %r1, %r7, %r2;
	mov.u32 	%r3, %ctaid.y;
	mov.u32 	%r9, %ntid.y;
	mov.u32 	%r4, %tid.y;
	mad.lo.s32 	%r10, %r3, %r9, %r4;
	setp.ge.s32 	%p1, %r10, %r5;
	setp.ge.s32 	%p2, %r8, %r6;
	or.pred  	%p3, %p1, %p2;
	@%p3 bra 	$L__BB0_2;
	cvta.to.global.u64 	%rd3, %rd1;
	cvta.to.global.u64 	%rd4, %rd2;
	shl.b32 	%r11, %r3, 4;
	mul.lo.s32 	%r12, %r6, %r11;
	cvt.s64.s32 	%rd5, %r12;
	shl.b32 	%r13, %r1, 4;
	cvt.u64.u32 	%rd6, %r13;
	add.s64 	%rd7, %rd5, %rd6;
	mad.lo.s32 	%r14, %r6, %r4, %r2;
	cvt.s64.s32 	%rd8, %r14;
	add.s64 	%rd9, %rd7, %rd8;
	shl.b64 	%rd10, %rd9, 2;
	add.s64 	%rd11, %rd3, %rd10;
	ld.global.f32 	%f1, [%rd11];
	shl.b32 	%r15, %r2, 6;
	mov.u32 	%r16, _ZZN9transpose14transpose_smemILi16EEEvPfS1_iiE9smem_tile;
	add.s32 	%r17, %r16, %r15;
	shl.b32 	%r18, %r4, 2;
	add.s32 	%r19, %r17, %r18;
	st.shared.f32 	[%r19], %f1;
	bar.sync 	0;
	mul.lo.s32 	%r20, %r5, %r13;
	cvt.u64.u32 	%rd12, %r20;
	cvt.u64.u32 	%rd13, %r11;
	add.s64 	%rd14, %rd12, %rd13;
	shl.b32 	%r21, %r4, 6;
	add.s32 	%r22, %r16, %r21;
	shl.b32 	%r23, %r2, 2;
	add.s32 	%r24, %r22, %r23;
	ld.shared.f32 	%f2, [%r24];
	mad.lo.s32 	%r25, %r5, %r4, %r2;
	cvt.u64.u32 	%rd15, %r25;
	add.s64 	%rd16, %rd14, %rd15;
	shl.b64 	%rd17, %rd16, 2;
	add.s64 	%rd18, %rd4, %rd17;
	st.global.f32 	[%rd18], %f2;
$L__BB0_2:
	ret;

}


// ===== COMPILED SASS (sm_100) =====

	.target	sm_100

	.elftype	@"ET_EXEC"


//--------------------- .note.nv.tkinfo           --------------------------
	.section	.note.nv.tkinfo,"",@"SHT_NOTE"
	.sectionflags	@"SHF_NOTE_NV_TKINFO"
	.tkinfo
        /*0018*/ 	.word	0x00000002
        /*0030*/ 	.string	""
        /*0030*/ 	.string	"ptxas"
        /*0030*/ 	.string	"Cuda compilation tools, release 13.0, V13.0.88"
        /*0030*/ 	.string	"Build cuda_13.0.r13.0/compiler.36424714_0"
        /*0030*/ 	.string	"-arch sm_100 -m 64 "



//--------------------- .note.nv.cuinfo           --------------------------
	.section	.note.nv.cuinfo,"",@"SHT_NOTE"
	.sectionflags	@"SHF_NOTE_NV_CUINFO"
        /*0018*/ 	.short	0x0002
        /*001a*/ 	.short	0x0064
        /*001c*/ 	.short	0x0082
	.zero		2


//--------------------- .nv.info                  --------------------------
	.section	.nv.info,"",@"SHT_CUDA_INFO"
	.align	4


	//----- nvinfo : EIATTR_REGCOUNT
	.align		4
        /*0000*/ 	.byte	0x04, 0x2f
        /*0002*/ 	.short	(.L_1 - .L_0)
	.align		4
.L_0:
        /*0004*/ 	.word	index@(_ZN9transpose14transpose_smemILi16EEEvPfS1_ii)
        /*0008*/ 	.word	0x0000000e


	//----- nvinfo : EIATTR_FRAME_SIZE
	.align		4
.L_1:
        /*000c*/ 	.byte	0x04, 0x11
        /*000e*/ 	.short	(.L_3 - .L_2)
	.align		4
.L_2:
        /*0010*/ 	.word	index@(_ZN9transpose14transpose_smemILi16EEEvPfS1_ii)
        /*0014*/ 	.word	0x00000000


	//----- nvinfo : EIATTR_MIN_STACK_SIZE
	.align		4
.L_3:
        /*0018*/ 	.byte	0x04, 0x12
        /*001a*/ 	.short	(.L_5 - .L_4)
	.align		4
.L_4:
        /*001c*/ 	.word	index@(_ZN9transpose14transpose_smemILi16EEEvPfS1_ii)
        /*0020*/ 	.word	0x00000000
.L_5:


//--------------------- .nv.compat                --------------------------
	.section	.nv.compat,"",@"SHT_CUDA_COMPAT_INFO"
	.align	4
        /*0000*/ 	.byte	0x02, 0x09, 0x00, 0x00, 0x02, 0x02, 0x01, 0x00, 0x02, 0x05, 0x05, 0x00, 0x03, 0x07, 0x01, 0x01
        /*0010*/ 	.byte	0x02, 0x03, 0x00, 0x00, 0x02, 0x06, 0x01, 0x00, 0x04, 0x0b, 0x08, 0x00, 0x09, 0x00, 0x00, 0x00
        /*0020*/ 	.byte	0x00, 0x00, 0x00, 0x00


//--------------------- .nv.info._ZN9transpose14transpose_smemILi16EEEvPfS1_ii --------------------------
	.section	.nv.info._ZN9transpose14transpose_smemILi16EEEvPfS1_ii,"",@"SHT_CUDA_INFO"
	.sectionflags	@""
	.align	4


	//----- nvinfo : EIATTR_CUDA_API_VERSION
	.align		4
        /*0000*/ 	.byte	0x04, 0x37
        /*0002*/ 	.short	(.L_7 - .L_6)
.L_6:
        /*0004*/ 	.word	0x00000082


	//----- nvinfo : EIATTR_KPARAM_INFO
	.align		4
.L_7:
        /*0008*/ 	.byte	0x04, 0x17
        /*000a*/ 	.short	(.L_9 - .L_8)
.L_8:
        /*000c*/ 	.word	0x00000000
        /*0010*/ 	.short	0x0003
        /*0012*/ 	.short	0x0014
        /*0014*/ 	.byte	0x00, 0xf0, 0x11, 0x00


	//----- nvinfo : EIATTR_KPARAM_INFO
	.align		4
.L_9:
        /*0018*/ 	.byte	0x04, 0x17
        /*001a*/ 	.short	(.L_11 - .L_10)
.L_10:
        /*001c*/ 	.word	0x00000000
        /*0020*/ 	.short	0x0002
        /*0022*/ 	.short	0x0010
        /*0024*/ 	.byte	0x00, 0xf0, 0x11, 0x00


	//----- nvinfo : EIATTR_KPARAM_INFO
	.align		4
.L_11:
        /*0028*/ 	.byte	0x04, 0x17
        /*002a*/ 	.short	(.L_13 - .L_12)
.L_12:
        /*002c*/ 	.word	0x00000000
        /*0030*/ 	.short	0x0001
        /*0032*/ 	.short	0x0008
        /*0034*/ 	.byte	0x00, 0xf5, 0x21, 0x00


	//----- nvinfo : EIATTR_KPARAM_INFO
	.align		4
.L_13:
        /*0038*/ 	.byte	0x04, 0x17
        /*003a*/ 	.short	(.L_15 - .L_14)
.L_14:
        /*003c*/ 	.word	0x00000000
        /*0040*/ 	.short	0x0000
        /*0042*/ 	.short	0x0000
        /*0044*/ 	.byte	0x00, 0xf5, 0x21, 0x00


	//----- nvinfo : EIATTR_SPARSE_MMA_MASK
	.align		4
.L_15:
        /*0048*/ 	.byte	0x03, 0x50
        /*004a*/ 	.short	0x0000


	//----- nvinfo : EIATTR_MAXREG_COUNT
	.align		4
        /*004c*/ 	.byte	0x03, 0x1b
        /*004e*/ 	.short	0x00ff


	//----- nvinfo : EIATTR_NUM_BARRIERS
	.align		4
        /*0050*/ 	.byte	0x02, 0x4c
        /*0052*/ 	.byte	0x01
	.zero		1


	//----- nvinfo : EIATTR_MERCURY_ISA_VERSION
	.align		4
        /*0054*/ 	.byte	0x03, 0x5f
        /*0056*/ 	.short	0x0101


	//----- nvinfo : EIATTR_VRC_CTA_INIT_COUNT
	.align		4
        /*0058*/ 	.byte	0x02, 0x4a
	.zero		1
	.zero		1


	//----- nvinfo : EIATTR_EXIT_INSTR_OFFSETS
	.align		4
        /*005c*/ 	.byte	0x04, 0x1c
        /*005e*/ 	.short	(.L_17 - .L_16)


	//   ....[0]....
.L_16:
        /*0060*/ 	.word	0x000000c0


	//   ....[1]....
        /*0064*/ 	.word	0x000002c0


	//----- nvinfo : EIATTR_CBANK_PARAM_SIZE
	.align		4
.L_17:
        /*0068*/ 	.byte	0x03, 0x19
        /*006a*/ 	.short	0x0018


	//----- nvinfo : EIATTR_PARAM_CBANK
	.align		4
        /*006c*/ 	.byte	0x04, 0x0a
        /*006e*/ 	.short	(.L_19 - .L_18)
	.align		4
.L_18:
        /*0070*/ 	.word	index@(.nv.constant0._ZN9transpose14transpose_smemILi16EEEvPfS1_ii)
        /*0074*/ 	.short	0x0380
        /*0076*/ 	.short	0x0018


	//----- nvinfo : EIATTR_SW_WAR
	.align		4
.L_19:
        /*0078*/ 	.byte	0x04, 0x36
        /*007a*/ 	.short	(.L_21 - .L_20)
.L_20:
        /*007c*/ 	.word	0x00000008
.L_21:


//--------------------- .nv.callgraph             --------------------------
	.section	.nv.callgraph,"",@"SHT_CUDA_CALLGRAPH"
	.align	4
	.sectionentsize	8
	.align		4
        /*0000*/ 	.word	0x00000000
	.align		4
        /*0004*/ 	.word	0xffffffff
	.align		4
        /*0008*/ 	.word	0x00000000
	.align		4
        /*000c*/ 	.word	0xfffffffe
	.align		4
        /*0010*/ 	.word	0x00000000
	.align		4
        /*0014*/ 	.word	0xfffffffd
	.align		4
        /*0018*/ 	.word	0x00000000
	.align		4
        /*001c*/ 	.word	0xfffffffc


//--------------------- .text._ZN9transpose14transpose_smemILi16EEEvPfS1_ii --------------------------
	.section	.text._ZN9transpose14transpose_smemILi16EEEvPfS1_ii,"ax",@progbits
	.align	128
        .global         _ZN9transpose14transpose_smemILi16EEEvPfS1_ii
        .type           _ZN9transpose14transpose_smemILi16EEEvPfS1_ii,@function
        .size           _ZN9transpose14transpose_smemILi16EEEvPfS1_ii,(.L_x_1 - _ZN9transpose14transpose_smemILi16EEEvPfS1_ii)
        .other          _ZN9transpose14transpose_smemILi16EEEvPfS1_ii,@"STO_CUDA_ENTRY STV_DEFAULT"
_ZN9transpose14transpose_smemILi16EEEvPfS1_ii:
.text._ZN9transpose14transpose_smemILi16EEEvPfS1_ii:
[----:B------:R-:W-:Y:S01]  /*0000*/  LDC R1, c[0x0][0x37c] ;  /* 0x0000df00ff017b82 */ /* 0x000fe20000000800 */
[----:B------:R-:W0:Y:S07]  /*0010*/  S2R R6, SR_TID.X ;  /* 0x0000000000067919 */ /* 0x000e2e0000002100 */
[----:B------:R-:W0:Y:S01]  /*0020*/  S2UR UR10, SR_CTAID.X ;  /* 0x00000000000a79c3 */ /* 0x000e220000002500 */
[----:B------:R-:W1:Y:S07]  /*0030*/  S2R R11, SR_TID.Y ;  /* 0x00000000000b7919 */ /* 0x000e6e0000002200 */
[----:B------:R-:W0:Y:S08]  /*0040*/  LDC R0, c[0x0][0x360] ;  /* 0x0000d800ff007b82 */ /* 0x000e300000000800 */
[----:B------:R-:W1:Y:S08]  /*0050*/  S2UR UR11, SR_CTAID.Y ;  /* 0x00000000000b79c3 */ /* 0x000e700000002600 */
[----:B------:R-:W1:Y:S08]  /*0060*/  LDC R5, c[0x0][0x364] ;  /* 0x0000d900ff057b82 */ /* 0x000e700000000800 */
[----:B------:R-:W2:Y:S01]  /*0070*/  LDC.64 R2, c[0x0][0x390] ;  /* 0x0000e400ff027b82 */ /* 0x000ea20000000a00 */
[----:B0-----:R-:W-:-:S02]  /*0080*/  IMAD R0, R0, UR10, R6 ;  /* 0x0000000a00007c24 */ /* 0x001fc4000f8e0206 */
[----:B-1----:R-:W-:-:S03]  /*0090*/  IMAD R5, R5, UR11, R11 ;  /* 0x0000000b05057c24 */ /* 0x002fc6000f8e020b */
[----:B--2---:R-:W-:-:S04]  /*00a0*/  ISETP.GE.AND P0, PT, R0, R3, PT ;  /* 0x000000030000720c */ /* 0x004fc80003f06270 */
[----:B------:R-:W-:-:S13]  /*00b0*/  ISETP.GE.OR P0, PT, R5, R2, P0 ;  /* 0x000000020500720c */ /* 0x000fda0000706670 */
[----:B------:R-:W-:Y:S05]  /*00c0*/  @P0 EXIT ;  /* 0x000000000000094d */ /* 0x000fea0003800000 */
[----:B------:R-:W0:Y:S01]  /*00d0*/  LDCU.64 UR4, c[0x0][0x380] ;  /* 0x00007000ff0477ac */ /* 0x000e220008000a00 */
[----:B------:R-:W-:Y:S01]  /*00e0*/  IMAD R0, R11, R3, R6 ;  /* 0x000000030b007224 */ /* 0x000fe200078e0206 */
[----:B------:R-:W-:Y:S02]  /*00f0*/  USHF.L.U32 UR6, UR11, 0x4, URZ ;  /* 0x000000040b067899 */ /* 0x000fe400080006ff */
[----:B------:R-:W-:Y:S02]  /*0100*/  USHF.L.U32 UR7, UR10, 0x4, URZ ;  /* 0x000000040a077899 */ /* 0x000fe400080006ff */
[----:B------:R-:W-:Y:S01]  /*0110*/  SHF.R.S32.HI R4, RZ, 0x1f, R0 ;  /* 0x0000001fff047819 */ /* 0x000fe20000011400 */
[----:B------:R-:W1:Y:S01]  /*0120*/  LDCU.64 UR8, c[0x0][0x358] ;  /* 0x00006b00ff0877ac */ /* 0x000e620008000a00 */
[----:B------:R-:W-:-:S05]  /*0130*/  IMAD R3, R3, UR6, RZ ;  /* 0x0000000603037c24 */ /* 0x000fca000f8e02ff */
[--C-:B------:R-:W-:Y:S02]  /*0140*/  IADD3 R0, P0, P1, R0, UR7, R3.reuse ;  /* 0x0000000700007c10 */ /* 0x100fe4000f91e003 */
[----:B------:R-:W-:-:S04]  /*0150*/  SHF.R.S32.HI R3, RZ, 0x1f, R3 ;  /* 0x0000001fff037819 */ /* 0x000fc80000011403 */
[----:B------:R-:W-:Y:S02]  /*0160*/  IADD3.X R3, PT, PT, R4, R3, RZ, P0, P1 ;  /* 0x0000000304037210 */ /* 0x000fe400007e24ff */
[----:B0-----:R-:W-:-:S04]  /*0170*/  LEA R4, P0, R0, UR4, 0x2 ;  /* 0x0000000400047c11 */ /* 0x001fc8000f8010ff */
[----:B------:R-:W-:-:S05]  /*0180*/  LEA.HI.X R5, R0, UR5, R3, 0x2, P0 ;  /* 0x0000000500057c11 */ /* 0x000fca00080f1403 */
[----:B-1----:R-:W2:Y:S01]  /*0190*/  LDG.E R4, desc[UR8][R4.64] ;  /* 0x0000000804047981 */ /* 0x002ea2000c1e1900 */
[----:B------:R-:W0:Y:S01]  /*01a0*/  S2UR UR5, SR_CgaCtaId ;  /* 0x00000000000579c3 */ /* 0x000e220000008800 */
[----:B------:R-:W-:Y:S02]  /*01b0*/  UMOV UR4, 0x400 ;  /* 0x0000040000047882 */ /* 0x000fe40000000000 */
[----:B0-----:R-:W-:-:S06]  /*01c0*/  ULEA UR4, UR5, UR4, 0x18 ;  /* 0x0000000405047291 */ /* 0x001fcc000f8ec0ff */
[----:B------:R-:W-:Y:S02]  /*01d0*/  LEA R0, R6, UR4, 0x6 ;  /* 0x0000000406007c11 */ /* 0x000fe4000f8e30ff */
[----:B------:R-:W-:-:S03]  /*01e0*/  LEA R3, R11, UR4, 0x6 ;  /* 0x000000040b037c11 */ /* 0x000fc6000f8e30ff */
[C---:B------:R-:W-:Y:S01]  /*01f0*/  IMAD R7, R11.reuse, 0x4, R0 ;  /* 0x000000040b077824 */ /* 0x040fe200078e0200 */
[----:B------:R-:W0:Y:S01]  /*0200*/  LDCU.64 UR4, c[0x0][0x388] ;  /* 0x00007100ff0477ac */ /* 0x000e220008000a00 */
[----:B------:R-:W-:Y:S02]  /*0210*/  IMAD R0, R6, 0x4, R3 ;  /* 0x0000000406007824 */ /* 0x000fe400078e0203 */
[----:B------:R-:W-:Y:S02]  /*0220*/  IMAD R3, R11, R2, R6 ;  /* 0x000000020b037224 */ /* 0x000fe400078e0206 */
[----:B------:R-:W-:-:S05]  /*0230*/  IMAD R2, R2, UR7, RZ ;  /* 0x0000000702027c24 */ /* 0x000fca000f8e02ff */
[----:B------:R-:W-:-:S04]  /*0240*/  IADD3 R3, P0, P1, R3, UR6, R2 ;  /* 0x0000000603037c10 */ /* 0x000fc8000f91e002 */
[----:B------:R-:W-:Y:S02]  /*0250*/  IADD3.X R6, PT, PT, RZ, RZ, RZ, P0, P1 ;  /* 0x000000ffff067210 */ /* 0x000fe400007e24ff */
[----:B0-----:R-:W-:-:S04]  /*0260*/  LEA R2, P0, R3, UR4, 0x2 ;  /* 0x0000000403027c11 */ /* 0x001fc8000f8010ff */
[----:B------:R-:W-:Y:S01]  /*0270*/  LEA.HI.X R3, R3, UR5, R6, 0x2, P0 ;  /* 0x0000000503037c11 */ /* 0x000fe200080f1406 */
[----:B--2---:R-:W-:Y:S01]  /*0280*/  STS [R7], R4 ;  /* 0x0000000407007388 */ /* 0x004fe20000000800 */
[----:B------:R-:W-:Y:S06]  /*0290*/  BAR.SYNC.DEFER_BLOCKING 0x0 ;  /* 0x0000000000007b1d */ /* 0x000fec0000010000 */
[----:B------:R-:W0:Y:S04]  /*02a0*/  LDS R9, [R0] ;  /* 0x0000000000097984 */ /* 0x000e280000000800 */
[----:B0-----:R-:W-:Y:S01]  /*02b0*/  STG.E desc[UR8][R2.64], R9 ;  /* 0x0000000902007986 */ /* 0x001fe2000c101908 */
[----:B------:R-:W-:Y:S05]  /*02c0*/  EXIT ;  /* 0x000000000000794d */ /* 0x000fea0003800000 */
.L_x_0:
[----:B------:R-:W-:-:S00]  /*02d0*/  BRA `(.L_x_0) ;  /* 0xfffffffc00fc7947 */ /* 0x000fc0000383ffff */
[----:B------:R-:W-:-:S00]  /*02e0*/  NOP ;  /* 0x0000000000007918 */ /* 0x000fc00000000000 */
        /* <DEDUP_REMOVED lines=9> */
.L_x_1:


//--------------------- .nv.shared._ZN9transpose14transpose_smemILi16EEEvPfS1_ii --------------------------
	.section	.nv.shared._ZN9transpose14transpose_smemILi16EEEvPfS1_ii,"aw",@nobits
	.sectionflags	@""
	.align	4
.nv.shared._ZN9transpose14transpose_smemILi16EEEvPfS1_ii:
	.zero		2048


//--------------------- .nv.shared.reserved.0     --------------------------
	.section	.nv.shared.reserved.0,"aw",@nobits
	.weak		__nv_reservedSMEM_offset_0_alias
	.size		__nv_reservedSMEM_offset_0_alias, 0, 64
	.other		__nv_reservedSMEM_offset_0_alias,@"STO_CUDA_RESERVED_SHARED STV_DEFAULT"
__nv_reservedSMEM_offset_0_alias:
	.zero		0
	.zero		64


//--------------------- .nv.constant0._ZN9transpose14transpose_smemILi16EEEvPfS1_ii --------------------------
	.section	.nv.constant0._ZN9transpose14transpose_smemILi16EEEvPfS1_ii,"a",@progbits
	.sectionflags	@""
	.align	4
.nv.constant0._ZN9transpose14transpose_smemILi16EEEvPfS1_ii:
	.zero		920


//--------------------- SYMBOLS --------------------------

	.type		.nv.reservedSmem.offset0,@object
	.size		.nv.reservedSmem.offset0,0x4
	.type		.nv.reservedSmem.cap,@object
	.size		.nv.reservedSmem.cap,0x4
